//
// Generated by NVIDIA NVVM Compiler
//
// Compiler Build ID: CL-36424714
// Cuda compilation tools, release 13.0, V13.0.88
// Based on NVVM 20.0.0
//

.version 9.0
.target sm_100
.address_size 64

	// .globl	_Z8gen_treeP6MyTreei
// _ZZ8sum_treeP6MyTreePiiE10shared_sum has been demoted

.visible .entry _Z8gen_treeP6MyTreei(
	.param .u64 .ptr .align 1 _Z8gen_treeP6MyTreei_param_0,
	.param .u32 _Z8gen_treeP6MyTreei_param_1
)
{
	.reg .pred 	%p<4>;
	.reg .b32 	%r<15>;
	.reg .b64 	%rd<5>;

	ld.param.u64 	%rd2, [_Z8gen_treeP6MyTreei_param_0];
	ld.param.u32 	%r4, [_Z8gen_treeP6MyTreei_param_1];
	mov.u32 	%r5, %ctaid.x;
	mov.u32 	%r6, %ntid.x;
	mov.u32 	%r7, %tid.x;
	mad.lo.s32 	%r1, %r5, %r6, %r7;
	add.s32 	%r8, %r4, 1;
	mov.b32 	%r9, -1;
	shl.b32 	%r10, %r9, %r8;
	not.b32 	%r2, %r10;
	setp.ge.s32 	%p1, %r1, %r2;
	@%p1 bra 	$L__BB0_4;
	cvta.to.global.u64 	%rd3, %rd2;
	add.s32 	%r11, %r1, 1;
	mul.wide.s32 	%rd4, %r1, 12;
	add.s64 	%rd1, %rd3, %rd4;
	st.global.u32 	[%rd1], %r11;
	add.s32 	%r12, %r11, %r1;
	add.s32 	%r3, %r12, 1;
	setp.lt.s32 	%p2, %r12, %r2;
	selp.b32 	%r13, %r12, -1, %p2;
	st.global.u32 	[%rd1+4], %r13;
	setp.ge.s32 	%p3, %r3, %r2;
	@%p3 bra 	$L__BB0_3;
	st.global.u32 	[%rd1+8], %r3;
	bra.uni 	$L__BB0_4;
$L__BB0_3:
	mov.b32 	%r14, -1;
	st.global.u32 	[%rd1+8], %r14;
$L__BB0_4:
	ret;

}
	// .globl	_Z8sum_treeP6MyTreePii
.visible .entry _Z8sum_treeP6MyTreePii(
	.param .u64 .ptr .align 1 _Z8sum_treeP6MyTreePii_param_0,
	.param .u64 .ptr .align 1 _Z8sum_treeP6MyTreePii_param_1,
	.param .u32 _Z8sum_treeP6MyTreePii_param_2
)
{
	.reg .pred 	%p<6>;
	.reg .b32 	%r<25>;
	.reg .b64 	%rd<7>;
	// demoted variable
	.shared .align 4 .b8 _ZZ8sum_treeP6MyTreePiiE10shared_sum[4096];
	ld.param.u64 	%rd1, [_Z8sum_treeP6MyTreePii_param_0];
	ld.param.u64 	%rd2, [_Z8sum_treeP6MyTreePii_param_1];
	ld.param.u32 	%r7, [_Z8sum_treeP6MyTreePii_param_2];
	mov.u32 	%r8, %ctaid.x;
	mov.u32 	%r24, %ntid.x;
	mov.u32 	%r2, %tid.x;
	mad.lo.s32 	%r3, %r8, %r24, %r2;
	add.s32 	%r9, %r7, 1;
	mov.b32 	%r10, -1;
	shl.b32 	%r11, %r10, %r9;
	not.b32 	%r12, %r11;
	setp.ge.s32 	%p1, %r3, %r12;
	shl.b32 	%r13, %r2, 2;
	mov.u32 	%r14, _ZZ8sum_treeP6MyTreePiiE10shared_sum;
	add.s32 	%r4, %r14, %r13;
	@%p1 bra 	$L__BB1_2;
	cvta.to.global.u64 	%rd3, %rd1;
	mul.wide.s32 	%rd4, %r3, 12;
	add.s64 	%rd5, %rd3, %rd4;
	ld.global.u32 	%r16, [%rd5];
	st.shared.u32 	[%r4], %r16;
	bra.uni 	$L__BB1_3;
$L__BB1_2:
	mov.b32 	%r15, 0;
	st.shared.u32 	[%r4], %r15;
$L__BB1_3:
	bar.sync 	0;
	setp.lt.u32 	%p2, %r24, 2;
	@%p2 bra 	$L__BB1_7;
$L__BB1_4:
	shr.u32 	%r6, %r24, 1;
	setp.ge.u32 	%p3, %r2, %r6;
	@%p3 bra 	$L__BB1_6;
	shl.b32 	%r17, %r6, 2;
	add.s32 	%r18, %r4, %r17;
	ld.shared.u32 	%r19, [%r18];
	ld.shared.u32 	%r20, [%r4];
	add.s32 	%r21, %r20, %r19;
	st.shared.u32 	[%r4], %r21;
$L__BB1_6:
	bar.sync 	0;
	setp.gt.u32 	%p4, %r24, 3;
	mov.u32 	%r24, %r6;
	@%p4 bra 	$L__BB1_4;
$L__BB1_7:
	setp.ne.s32 	%p5, %r2, 0;
	@%p5 bra 	$L__BB1_9;
	ld.shared.u32 	%r22, [_ZZ8sum_treeP6MyTreePiiE10shared_sum];
	cvta.to.global.u64 	%rd6, %rd2;
	atom.global.add.u32 	%r23, [%rd6], %r22;
$L__BB1_9:
	ret;

}


// ===== COMPILED SASS (sm_100) =====

	.target	sm_100

	.elftype	@"ET_EXEC"


//--------------------- .note.nv.tkinfo           --------------------------
	.section	.note.nv.tkinfo,"",@"SHT_NOTE"
	.sectionflags	@"SHF_NOTE_NV_TKINFO"
	.tkinfo
        /*0018*/ 	.word	0x00000002
        /*0030*/ 	.string	""
        /*0030*/ 	.string	"ptxas"
        /*0030*/ 	.string	"Cuda compilation tools, release 13.0, V13.0.88"
        /*0030*/ 	.string	"Build cuda_13.0.r13.0/compiler.36424714_0"
        /*0030*/ 	.string	"-arch sm_100 -m 64 "



//--------------------- .note.nv.cuinfo           --------------------------
	.section	.note.nv.cuinfo,"",@"SHT_NOTE"
	.sectionflags	@"SHF_NOTE_NV_CUINFO"
        /*0018*/ 	.short	0x0002
        /*001a*/ 	.short	0x0064
        /*001c*/ 	.short	0x0082
	.zero		2


//--------------------- .nv.info                  --------------------------
	.section	.nv.info,"",@"SHT_CUDA_INFO"
	.align	4


	//----- nvinfo : EIATTR_REGCOUNT
	.align		4
        /*0000*/ 	.byte	0x04, 0x2f
        /*0002*/ 	.short	(.L_1 - .L_0)
	.align		4
.L_0:
        /*0004*/ 	.word	index@(_Z8gen_treeP6MyTreei)
        /*0008*/ 	.word	0x0000000e


	//----- nvinfo : EIATTR_FRAME_SIZE
	.align		4
.L_1:
        /*000c*/ 	.byte	0x04, 0x11
        /*000e*/ 	.short	(.L_3 - .L_2)
	.align		4
.L_2:
        /*0010*/ 	.word	index@(_Z8gen_treeP6MyTreei)
        /*0014*/ 	.word	0x00000000


	//----- nvinfo : EIATTR_REGCOUNT
	.align		4
.L_3:
        /*0018*/ 	.byte	0x04, 0x2f
        /*001a*/ 	.short	(.L_5 - .L_4)
	.align		4
.L_4:
        /*001c*/ 	.word	index@(_Z8sum_treeP6MyTreePii)
        /*0020*/ 	.word	0x0000000a


	//----- nvinfo : EIATTR_FRAME_SIZE
	.align		4
.L_5:
        /*0024*/ 	.byte	0x04, 0x11
        /*0026*/ 	.short	(.L_7 - .L_6)
	.align		4
.L_6:
        /*0028*/ 	.word	index@(_Z8sum_treeP6MyTreePii)
        /*002c*/ 	.word	0x00000000


	//----- nvinfo : EIATTR_MIN_STACK_SIZE
	.align		4
.L_7:
        /*0030*/ 	.byte	0x04, 0x12
        /*0032*/ 	.short	(.L_9 - .L_8)
	.align		4
.L_8:
        /*0034*/ 	.word	index@(_Z8sum_treeP6MyTreePii)
        /*0038*/ 	.word	0x00000000


	//----- nvinfo : EIATTR_MIN_STACK_SIZE
	.align		4
.L_9:
        /*003c*/ 	.byte	0x04, 0x12
        /*003e*/ 	.short	(.L_11 - .L_10)
	.align		4
.L_10:
        /*0040*/ 	.word	index@(_Z8gen_treeP6MyTreei)
        /*0044*/ 	.word	0x00000000
.L_11:


//--------------------- .nv.compat                --------------------------
	.section	.nv.compat,"",@"SHT_CUDA_COMPAT_INFO"
	.align	4
        /*0000*/ 	.byte	0x02, 0x09, 0x00, 0x00, 0x02, 0x02, 0x01, 0x00, 0x02, 0x05, 0x05, 0x00, 0x03, 0x07, 0x01, 0x01
        /*0010*/ 	.byte	0x02, 0x03, 0x00, 0x00, 0x02, 0x06, 0x01, 0x00, 0x04, 0x0b, 0x08, 0x00, 0x09, 0x00, 0x00, 0x00
        /*0020*/ 	.byte	0x00, 0x00, 0x00, 0x00


//--------------------- .nv.info._Z8sum_treeP6MyTreePii --------------------------
	.section	.nv.info._Z8sum_treeP6MyTreePii,"",@"SHT_CUDA_INFO"
	.sectionflags	@""
	.align	4


	//----- nvinfo : EIATTR_CUDA_API_VERSION
	.align		4
        /*0000*/ 	.byte	0x04, 0x37
        /*0002*/ 	.short	(.L_13 - .L_12)
.L_12:
        /*0004*/ 	.word	0x00000082


	//----- nvinfo : EIATTR_KPARAM_INFO
	.align		4
.L_13:
        /*0008*/ 	.byte	0x04, 0x17
        /*000a*/ 	.short	(.L_15 - .L_14)
.L_14:
        /*000c*/ 	.word	0x00000000
        /*0010*/ 	.short	0x0002
        /*0012*/ 	.short	0x0010
        /*0014*/ 	.byte	0x00, 0xf0, 0x11, 0x00


	//----- nvinfo : EIATTR_KPARAM_INFO
	.align		4
.L_15:
        /*0018*/ 	.byte	0x04, 0x17
        /*001a*/ 	.short	(.L_17 - .L_16)
.L_16:
        /*001c*/ 	.word	0x00000000
        /*0020*/ 	.short	0x0001
        /*0022*/ 	.short	0x0008
        /*0024*/ 	.byte	0x00, 0xf5, 0x21, 0x00


	//----- nvinfo : EIATTR_KPARAM_INFO
	.align		4
.L_17:
        /*0028*/ 	.byte	0x04, 0x17
        /*002a*/ 	.short	(.L_19 - .L_18)
.L_18:
        /*002c*/ 	.word	0x00000000
        /*0030*/ 	.short	0x0000
        /*0032*/ 	.short	0x0000
        /*0034*/ 	.byte	0x00, 0xf5, 0x21, 0x00


	//----- nvinfo : EIATTR_SPARSE_MMA_MASK
	.align		4
.L_19:
        /*0038*/ 	.byte	0x03, 0x50
        /*003a*/ 	.short	0x0000


	//----- nvinfo : EIATTR_MAXREG_COUNT
	.align		4
        /*003c*/ 	.byte	0x03, 0x1b
        /*003e*/ 	.short	0x00ff


	//----- nvinfo : EIATTR_NUM_BARRIERS
	.align		4
        /*0040*/ 	.byte	0x02, 0x4c
        /*0042*/ 	.byte	0x01
	.zero		1


	//----- nvinfo : EIATTR_MERCURY_ISA_VERSION
	.align		4
        /*0044*/ 	.byte	0x03, 0x5f
        /*0046*/ 	.short	0x0101


	//----- nvinfo : EIATTR_VRC_CTA_INIT_COUNT
	.align		4
        /*0048*/ 	.byte	0x02, 0x4a
	.zero		1
	.zero		1


	//----- nvinfo : EIATTR_EXIT_INSTR_OFFSETS
	.align		4
        /*004c*/ 	.byte	0x04, 0x1c
        /*004e*/ 	.short	(.L_21 - .L_20)


	//   ....[0]....
.L_20:
        /*0050*/ 	.word	0x00000240


	//   ....[1]....
        /*0054*/ 	.word	0x000002b0


	//----- nvinfo : EIATTR_CBANK_PARAM_SIZE
	.align		4
.L_21:
        /*0058*/ 	.byte	0x03, 0x19
        /*005a*/ 	.short	0x0014


	//----- nvinfo : EIATTR_PARAM_CBANK
	.align		4
        /*005c*/ 	.byte	0x04, 0x0a
        /*005e*/ 	.short	(.L_23 - .L_22)
	.align		4
.L_22:
        /*0060*/ 	.word	index@(.nv.constant0._Z8sum_treeP6MyTreePii)
        /*0064*/ 	.short	0x0380
        /*0066*/ 	.short	0x0014


	//----- nvinfo : EIATTR_SW_WAR
	.align		4
.L_23:
        /*0068*/ 	.byte	0x04, 0x36
        /*006a*/ 	.short	(.L_25 - .L_24)
.L_24:
        /*006c*/ 	.word	0x00000008
.L_25:


//--------------------- .nv.info._Z8gen_treeP6MyTreei --------------------------
	.section	.nv.info._Z8gen_treeP6MyTreei,"",@"SHT_CUDA_INFO"
	.sectionflags	@""
	.align	4


	//----- nvinfo : EIATTR_CUDA_API_VERSION
	.align		4
        /*0000*/ 	.byte	0x04, 0x37
        /*0002*/ 	.short	(.L_27 - .L_26)
.L_26:
        /*0004*/ 	.word	0x00000082


	//----- nvinfo : EIATTR_KPARAM_INFO
	.align		4
.L_27:
        /*0008*/ 	.byte	0x04, 0x17
        /*000a*/ 	.short	(.L_29 - .L_28)
.L_28:
        /*000c*/ 	.word	0x00000000
        /*0010*/ 	.short	0x0001
        /*0012*/ 	.short	0x0008
        /*0014*/ 	.byte	0x00, 0xf0, 0x11, 0x00


	//----- nvinfo : EIATTR_KPARAM_INFO
	.align		4
.L_29:
        /*0018*/ 	.byte	0x04, 0x17
        /*001a*/ 	.short	(.L_31 - .L_30)
.L_30:
        /*001c*/ 	.word	0x00000000
        /*0020*/ 	.short	0x0000
        /*0022*/ 	.short	0x0000
        /*0024*/ 	.byte	0x00, 0xf5, 0x21, 0x00


	//----- nvinfo : EIATTR_SPARSE_MMA_MASK
	.align		4
.L_31:
        /*0028*/ 	.byte	0x03, 0x50
        /*002a*/ 	.short	0x0000


	//----- nvinfo : EIATTR_MAXREG_COUNT
	.align		4
        /*002c*/ 	.byte	0x03, 0x1b
        /*002e*/ 	.short	0x00ff


	//----- nvinfo : EIATTR_MERCURY_ISA_VERSION
	.align		4
        /*0030*/ 	.byte	0x03, 0x5f
        /*0032*/ 	.short	0x0101


	//----- nvinfo : EIATTR_VRC_CTA_INIT_COUNT
	.align		4
        /*0034*/ 	.byte	0x02, 0x4a
	.zero		1
	.zero		1


	//----- nvinfo : EIATTR_EXIT_INSTR_OFFSETS
	.align		4
        /*0038*/ 	.byte	0x04, 0x1c
        /*003a*/ 	.short	(.L_33 - .L_32)


	//   ....[0]....
.L_32:
        /*003c*/ 	.word	0x000000b0


	//   ....[1]....
        /*0040*/ 	.word	0x00000180


	//   ....[2]....
        /*0044*/ 	.word	0x000001a0


	//----- nvinfo : EIATTR_CBANK_PARAM_SIZE
	.align		4
.L_33:
        /*0048*/ 	.byte	0x03, 0x19
        /*004a*/ 	.short	0x000c


	//----- nvinfo : EIATTR_PARAM_CBANK
	.align		4
        /*004c*/ 	.byte	0x04, 0x0a
        /*004e*/ 	.short	(.L_35 - .L_34)
	.align		4
.L_34:
        /*0050*/ 	.word	index@(.nv.constant0._Z8gen_treeP6MyTreei)
        /*0054*/ 	.short	0x0380
        /*0056*/ 	.short	0x000c


	//----- nvinfo : EIATTR_SW_WAR
	.align		4
.L_35:
        /*0058*/ 	.byte	0x04, 0x36
        /*005a*/ 	.short	(.L_37 - .L_36)
.L_36:
        /*005c*/ 	.word	0x00000008
.L_37:


//--------------------- .nv.callgraph             --------------------------
	.section	.nv.callgraph,"",@"SHT_CUDA_CALLGRAPH"
	.align	4
	.sectionentsize	8
	.align		4
        /*0000*/ 	.word	0x00000000
	.align		4
        /*0004*/ 	.word	0xffffffff
	.align		4
        /*0008*/ 	.word	0x00000000
	.align		4
        /*000c*/ 	.word	0xfffffffe
	.align		4
        /*0010*/ 	.word	0x00000000
	.align		4
        /*0014*/ 	.word	0xfffffffd
	.align		4
        /*0018*/ 	.word	0x00000000
	.align		4
        /*001c*/ 	.word	0xfffffffc


//--------------------- .text._Z8sum_treeP6MyTreePii --------------------------
	.section	.text._Z8sum_treeP6MyTreePii,"ax",@progbits
	.align	128
        .global         _Z8sum_treeP6MyTreePii
        .type           _Z8sum_treeP6MyTreePii,@function
        .size           _Z8sum_treeP6MyTreePii,(.L_x_4 - _Z8sum_treeP6MyTreePii)
        .other          _Z8sum_treeP6MyTreePii,@"STO_CUDA_ENTRY STV_DEFAULT"
_Z8sum_treeP6MyTreePii:
.text._Z8sum_treeP6MyTreePii:
[----:B------:R-:W-:Y:S01]  /*0000*/  LDC R1, c[0x0][0x37c] ;  /* 0x0000df00ff017b82 */ /* 0x000fe20000000800 */
[----:B------:R-:W0:Y:S01]  /*0010*/  S2R R7, SR_TID.X ;  /* 0x0000000000077919 */ /* 0x000e220000002100 */
[----:B------:R-:W1:Y:S06]  /*0020*/  LDCU UR4, c[0x0][0x390] ;  /* 0x00007200ff0477ac */ /* 0x000e6c0008000800 */
[----:B------:R-:W0:Y:S01]  /*0030*/  S2UR UR6, SR_CTAID.X ;  /* 0x00000000000679c3 */ /* 0x000e220000002500 */
[----:B------:R-:W-:-:S07]  /*0040*/  UMOV UR5, 0xffffffff ;  /* 0xffffffff00057882 */ /* 0x000fce0000000000 */
[----:B------:R-:W0:Y:S01]  /*0050*/  LDC R4, c[0x0][0x360] ;  /* 0x0000d800ff047b82 */ /* 0x000e220000000800 */
[----:B-1----:R-:W-:-:S04]  /*0060*/  UIADD3 UR4, UPT, UPT, UR4, 0x1, URZ ;  /* 0x0000000104047890 */ /* 0x002fc8000fffe0ff */
[----:B------:R-:W-:-:S04]  /*0070*/  USHF.L.U32 UR4, UR5, UR4, URZ ;  /* 0x0000000405047299 */ /* 0x000fc800080006ff */
[----:B------:R-:W-:Y:S01]  /*0080*/  ULOP3.LUT UR4, URZ, UR4, URZ, 0x33, !UPT ;  /* 0x00000004ff047292 */ /* 0x000fe2000f8e33ff */
[----:B0-----:R-:W-:Y:S01]  /*0090*/  IMAD R5, R4, UR6, R7 ;  /* 0x0000000604057c24 */ /* 0x001fe2000f8e0207 */
[----:B------:R-:W0:Y:S04]  /*00a0*/  LDCU.64 UR6, c[0x0][0x358] ;  /* 0x00006b00ff0677ac */ /* 0x000e280008000a00 */
[----:B------:R-:W-:-:S13]  /*00b0*/  ISETP.GE.AND P1, PT, R5, UR4, PT ;  /* 0x0000000405007c0c */ /* 0x000fda000bf26270 */
[----:B------:R-:W1:Y:S02]  /*00c0*/  @!P1 LDC.64 R2, c[0x0][0x380] ;  /* 0x0000e000ff029b82 */ /* 0x000e640000000a00 */
[----:B-1----:R-:W-:-:S06]  /*00d0*/  @!P1 IMAD.WIDE R2, R5, 0xc, R2 ;  /* 0x0000000c05029825 */ /* 0x002fcc00078e0202 */
[----:B0-----:R-:W2:Y:S01]  /*00e0*/  @!P1 LDG.E R3, desc[UR6][R2.64] ;  /* 0x0000000602039981 */ /* 0x001ea2000c1e1900 */
[----:B------:R-:W0:Y:S01]  /*00f0*/  S2UR UR5, SR_CgaCtaId ;  /* 0x00000000000579c3 */ /* 0x000e220000008800 */
[----:B------:R-:W-:Y:S01]  /*0100*/  UMOV UR4, 0x400 ;  /* 0x0000040000047882 */ /* 0x000fe20000000000 */
[----:B------:R-:W-:Y:S02]  /*0110*/  ISETP.GE.U32.AND P2, PT, R4, 0x2, PT ;  /* 0x000000020400780c */ /* 0x000fe40003f46070 */
[----:B------:R-:W-:Y:S01]  /*0120*/  ISETP.NE.AND P0, PT, R7, RZ, PT ;  /* 0x000000ff0700720c */ /* 0x000fe20003f05270 */
[----:B0-----:R-:W-:-:S06]  /*0130*/  ULEA UR4, UR5, UR4, 0x18 ;  /* 0x0000000405047291 */ /* 0x001fcc000f8ec0ff */
[----:B------:R-:W-:-:S05]  /*0140*/  LEA R0, R7, UR4, 0x2 ;  /* 0x0000000407007c11 */ /* 0x000fca000f8e10ff */
[----:B--2---:R0:W-:Y:S04]  /*0150*/  @!P1 STS [R0], R3 ;  /* 0x0000000300009388 */ /* 0x0041e80000000800 */
[----:B------:R0:W-:Y:S01]  /*0160*/  @P1 STS [R0], RZ ;  /* 0x000000ff00001388 */ /* 0x0001e20000000800 */
[----:B------:R-:W-:Y:S06]  /*0170*/  BAR.SYNC.DEFER_BLOCKING 0x0 ;  /* 0x0000000000007b1d */ /* 0x000fec0000010000 */
[----:B------:R-:W-:Y:S05]  /*0180*/  @!P2 BRA `(.L_x_0) ;  /* 0x00000000002ca947 */ /* 0x000fea0003800000 */
.L_x_1:
[----:B------:R-:W-:-:S04]  /*0190*/  SHF.R.U32.HI R5, RZ, 0x1, R4 ;  /* 0x00000001ff057819 */ /* 0x000fc80000011604 */
[----:B------:R-:W-:-:S13]  /*01a0*/  ISETP.GE.U32.AND P1, PT, R7, R5, PT ;  /* 0x000000050700720c */ /* 0x000fda0003f26070 */
[----:B------:R-:W-:Y:S01]  /*01b0*/  @!P1 IMAD R2, R5, 0x4, R0 ;  /* 0x0000000405029824 */ /* 0x000fe200078e0200 */
[----:B0-----:R-:W-:Y:S05]  /*01c0*/  @!P1 LDS R3, [R0] ;  /* 0x0000000000039984 */ /* 0x001fea0000000800 */
[----:B------:R-:W0:Y:S02]  /*01d0*/  @!P1 LDS R2, [R2] ;  /* 0x0000000002029984 */ /* 0x000e240000000800 */
[----:B0-----:R-:W-:-:S05]  /*01e0*/  @!P1 IMAD.IADD R3, R2, 0x1, R3 ;  /* 0x0000000102039824 */ /* 0x001fca00078e0203 */
[----:B------:R1:W-:Y:S01]  /*01f0*/  @!P1 STS [R0], R3 ;  /* 0x0000000300009388 */ /* 0x0003e20000000800 */
[----:B------:R-:W-:Y:S01]  /*0200*/  BAR.SYNC.DEFER_BLOCKING 0x0 ;  /* 0x0000000000007b1d */ /* 0x000fe20000010000 */
[----:B------:R-:W-:Y:S01]  /*0210*/  ISETP.GT.U32.AND P1, PT, R4, 0x3, PT ;  /* 0x000000030400780c */ /* 0x000fe20003f24070 */
[----:B------:R-:W-:-:S12]  /*0220*/  IMAD.MOV.U32 R4, RZ, RZ, R5 ;  /* 0x000000ffff047224 */ /* 0x000fd800078e0005 */
[----:B-1----:R-:W-:Y:S05]  /*0230*/  @P1 BRA `(.L_x_1) ;  /* 0xfffffffc00d41947 */ /* 0x002fea000383ffff */
.L_x_0:
[----:B------:R-:W-:Y:S05]  /*0240*/  @P0 EXIT ;  /* 0x000000000000094d */ /* 0x000fea0003800000 */
[----:B------:R-:W1:Y:S01]  /*0250*/  S2UR UR5, SR_CgaCtaId ;  /* 0x00000000000579c3 */ /* 0x000e620000008800 */
[----:B------:R-:W-:-:S07]  /*0260*/  UMOV UR4, 0x400 ;  /* 0x0000040000047882 */ /* 0x000fce0000000000 */
[----:B0-----:R-:W0:Y:S01]  /*0270*/  LDC.64 R2, c[0x0][0x388] ;  /* 0x0000e200ff027b82 */ /* 0x001e220000000a00 */
[----:B-1----:R-:W-:-:S09]  /*0280*/  ULEA UR4, UR5, UR4, 0x18 ;  /* 0x0000000405047291 */ /* 0x002fd2000f8ec0ff */
[----:B------:R-:W0:Y:S04]  /*0290*/  LDS R5, [UR4] ;  /* 0x00000004ff057984 */ /* 0x000e280008000800 */
[----:B0-----:R-:W-:Y:S01]  /*02a0*/  REDG.E.ADD.STRONG.GPU desc[UR6][R2.64], R5 ;  /* 0x000000050200798e */ /* 0x001fe2000c12e106 */
[----:B------:R-:W-:Y:S05]  /*02b0*/  EXIT ;  /* 0x000000000000794d */ /* 0x000fea0003800000 */
.L_x_2:
[----:B------:R-:W-:-:S00]  /*02c0*/  BRA `(.L_x_2) ;  /* 0xfffffffc00fc7947 */ /* 0x000fc0000383ffff */
[----:B------:R-:W-:-:S00]  /*02d0*/  NOP ;  /* 0x0000000000007918 */ /* 0x000fc00000000000 */
        /* <DEDUP_REMOVED lines=10> */
.L_x_4:


//--------------------- .text._Z8gen_treeP6MyTreei --------------------------
	.section	.text._Z8gen_treeP6MyTreei,"ax",@progbits
	.align	128
        .global         _Z8gen_treeP6MyTreei
        .type           _Z8gen_treeP6MyTreei,@function
        .size           _Z8gen_treeP6MyTreei,(.L_x_5 - _Z8gen_treeP6MyTreei)
        .other          _Z8gen_treeP6MyTreei,@"STO_CUDA_ENTRY STV_DEFAULT"
_Z8gen_treeP6MyTreei:
.text._Z8gen_treeP6MyTreei:
[----:B------:R-:W-:Y:S01]  /*0000*/  LDC R1, c[0x0][0x37c] ;  /* 0x0000df00ff017b82 */ /* 0x000fe20000000800 */
[----:B------:R-:W0:Y:S01]  /*0010*/  S2R R2, SR_TID.X ;  /* 0x0000000000027919 */ /* 0x000e220000002100 */
[----:B------:R-:W1:Y:S06]  /*0020*/  LDCU UR4, c[0x0][0x388] ;  /* 0x00007100ff0477ac */ /* 0x000e6c0008000800 */
[----:B------:R-:W0:Y:S01]  /*0030*/  S2UR UR5, SR_CTAID.X ;  /* 0x00000000000579c3 */ /* 0x000e220000002500 */
[----:B------:R-:W-:-:S07]  /*0040*/  IMAD.MOV.U32 R11, RZ, RZ, -0x1 ;  /* 0xffffffffff0b7424 */ /* 0x000fce00078e00ff */
[----:B------:R-:W0:Y:S01]  /*0050*/  LDC R5, c[0x0][0x360] ;  /* 0x0000d800ff057b82 */ /* 0x000e220000000800 */
[----:B-1----:R-:W-:-:S06]  /*0060*/  UIADD3 UR4, UPT, UPT, UR4, 0x1, URZ ;  /* 0x0000000104047890 */ /* 0x002fcc000fffe0ff */
[----:B------:R-:W-:-:S04]  /*0070*/  SHF.L.U32 R0, R11, UR4, RZ ;  /* 0x000000040b007c19 */ /* 0x000fc800080006ff */
[----:B------:R-:W-:Y:S01]  /*0080*/  LOP3.LUT R0, RZ, R0, RZ, 0x33, !PT ;  /* 0x00000000ff007212 */ /* 0x000fe200078e33ff */
[----:B0-----:R-:W-:-:S05]  /*0090*/  IMAD R5, R5, UR5, R2 ;  /* 0x0000000505057c24 */ /* 0x001fca000f8e0202 */
[----:B------:R-:W-:-:S13]  /*00a0*/  ISETP.GE.AND P0, PT, R5, R0, PT ;  /* 0x000000000500720c */ /* 0x000fda0003f06270 */
[----:B------:R-:W-:Y:S05]  /*00b0*/  @P0 EXIT ;  /* 0x000000000000094d */ /* 0x000fea0003800000 */
[----:B------:R-:W0:Y:S01]  /*00c0*/  LDC.64 R2, c[0x0][0x380] ;  /* 0x0000e000ff027b82 */ /* 0x000e220000000a00 */
[C---:B------:R-:W-:Y:S01]  /*00d0*/  VIADD R4, R5.reuse, 0x1 ;  /* 0x0000000105047836 */ /* 0x040fe20000000000 */
[----:B------:R-:W1:Y:S03]  /*00e0*/  LDCU.64 UR4, c[0x0][0x358] ;  /* 0x00006b00ff0477ac */ /* 0x000e660008000a00 */
[----:B------:R-:W-:-:S04]  /*00f0*/  IMAD.IADD R7, R5, 0x1, R4 ;  /* 0x0000000105077824 */ /* 0x000fc800078e0204 */
[C---:B------:R-:W-:Y:S01]  /*0100*/  VIADD R9, R7.reuse, 0x1 ;  /* 0x0000000107097836 */ /* 0x040fe20000000000 */
[----:B------:R-:W-:-:S04]  /*0110*/  ISETP.GE.AND P0, PT, R7, R0, PT ;  /* 0x000000000700720c */ /* 0x000fc80003f06270 */
[----:B------:R-:W-:Y:S02]  /*0120*/  ISETP.GE.AND P1, PT, R9, R0, PT ;  /* 0x000000000900720c */ /* 0x000fe40003f26270 */
[----:B------:R-:W-:Y:S01]  /*0130*/  SEL R7, R7, 0xffffffff, !P0 ;  /* 0xffffffff07077807 */ /* 0x000fe20004000000 */
[----:B0-----:R-:W-:-:S05]  /*0140*/  IMAD.WIDE R2, R5, 0xc, R2 ;  /* 0x0000000c05027825 */ /* 0x001fca00078e0202 */
[----:B-1----:R0:W-:Y:S04]  /*0150*/  STG.E desc[UR4][R2.64], R4 ;  /* 0x0000000402007986 */ /* 0x0021e8000c101904 */
[----:B------:R0:W-:Y:S04]  /*0160*/  STG.E desc[UR4][R2.64+0x4], R7 ;  /* 0x0000040702007986 */ /* 0x0001e8000c101904 */
[----:B------:R0:W-:Y:S01]  /*0170*/  @!P1 STG.E desc[UR4][R2.64+0x8], R9 ;  /* 0x0000080902009986 */ /* 0x0001e2000c101904 */
[----:B------:R-:W-:Y:S05]  /*0180*/  @!P1 EXIT ;  /* 0x000000000000994d */ /* 0x000fea0003800000 */
[----:B------:R-:W-:Y:S01]  /*0190*/  STG.E desc[UR4][R2.64+0x8], R11 ;  /* 0x0000080b02007986 */ /* 0x000fe2000c101904 */
[----:B------:R-:W-:Y:S05]  /*01a0*/  EXIT ;  /* 0x000000000000794d */ /* 0x000fea0003800000 */
.L_x_3:
        /* <DEDUP_REMOVED lines=13> */
.L_x_5:


//--------------------- .nv.shared._Z8sum_treeP6MyTreePii --------------------------
	.section	.nv.shared._Z8sum_treeP6MyTreePii,"aw",@nobits
	.sectionflags	@""
	.align	4
.nv.shared._Z8sum_treeP6MyTreePii:
	.zero		5120


//--------------------- .nv.shared.reserved.0     --------------------------
	.section	.nv.shared.reserved.0,"aw",@nobits
	.weak		__nv_reservedSMEM_offset_0_alias
	.size		__nv_reservedSMEM_offset_0_alias, 0, 64
	.other		__nv_reservedSMEM_offset_0_alias,@"STO_CUDA_RESERVED_SHARED STV_DEFAULT"
__nv_reservedSMEM_offset_0_alias:
	.zero		0
	.zero		64


//--------------------- .nv.constant0._Z8sum_treeP6MyTreePii --------------------------
	.section	.nv.constant0._Z8sum_treeP6MyTreePii,"a",@progbits
	.sectionflags	@""
	.align	4
.nv.constant0._Z8sum_treeP6MyTreePii:
	.zero		916


//--------------------- .nv.constant0._Z8gen_treeP6MyTreei --------------------------
	.section	.nv.constant0._Z8gen_treeP6MyTreei,"a",@progbits
	.sectionflags	@""
	.align	4
.nv.constant0._Z8gen_treeP6MyTreei:
	.zero		908


//--------------------- SYMBOLS --------------------------

	.type		.nv.reservedSmem.offset0,@object
	.size		.nv.reservedSmem.offset0,0x4
	.type		.nv.reservedSmem.cap,@object
	.size		.nv.reservedSmem.cap,0x4
